//
// Generated by NVIDIA NVVM Compiler
//
// Compiler Build ID: CL-36424714
// Cuda compilation tools, release 13.0, V13.0.88
// Based on NVVM 20.0.0
//

.version 9.0
.target sm_100
.address_size 64

	// .globl	_Z18build_edges_kernelPKmmiPmS1_

.visible .entry _Z18build_edges_kernelPKmmiPmS1_(
	.param .u64 .ptr .align 1 _Z18build_edges_kernelPKmmiPmS1__param_0,
	.param .u64 _Z18build_edges_kernelPKmmiPmS1__param_1,
	.param .u32 _Z18build_edges_kernelPKmmiPmS1__param_2,
	.param .u64 .ptr .align 1 _Z18build_edges_kernelPKmmiPmS1__param_3,
	.param .u64 .ptr .align 1 _Z18build_edges_kernelPKmmiPmS1__param_4
)
{
	.reg .pred 	%p<2>;
	.reg .b32 	%r<8>;
	.reg .b64 	%rd<19>;

	ld.param.u64 	%rd2, [_Z18build_edges_kernelPKmmiPmS1__param_0];
	ld.param.u64 	%rd5, [_Z18build_edges_kernelPKmmiPmS1__param_1];
	ld.param.u32 	%r1, [_Z18build_edges_kernelPKmmiPmS1__param_2];
	ld.param.u64 	%rd3, [_Z18build_edges_kernelPKmmiPmS1__param_3];
	ld.param.u64 	%rd4, [_Z18build_edges_kernelPKmmiPmS1__param_4];
	mov.u32 	%r2, %ctaid.x;
	mov.u32 	%r3, %ntid.x;
	mov.u32 	%r4, %tid.x;
	mad.lo.s32 	%r5, %r2, %r3, %r4;
	cvt.u64.u32 	%rd1, %r5;
	setp.le.u64 	%p1, %rd5, %rd1;
	@%p1 bra 	$L__BB0_2;
	cvta.to.global.u64 	%rd6, %rd2;
	cvta.to.global.u64 	%rd7, %rd3;
	cvta.to.global.u64 	%rd8, %rd4;
	shl.b64 	%rd9, %rd1, 3;
	add.s64 	%rd10, %rd6, %rd9;
	ld.global.u64 	%rd11, [%rd10];
	shr.u64 	%rd12, %rd11, 2;
	add.s64 	%rd13, %rd7, %rd9;
	st.global.u64 	[%rd13], %rd12;
	shl.b32 	%r6, %r1, 1;
	add.s32 	%r7, %r6, -2;
	mov.b64 	%rd14, -1;
	shl.b64 	%rd15, %rd14, %r7;
	not.b64 	%rd16, %rd15;
	and.b64  	%rd17, %rd11, %rd16;
	add.s64 	%rd18, %rd8, %rd9;
	st.global.u64 	[%rd18], %rd17;
$L__BB0_2:
	ret;

}


// ===== COMPILED SASS (sm_100) =====

	.target	sm_100

	.elftype	@"ET_EXEC"


//--------------------- .note.nv.tkinfo           --------------------------
	.section	.note.nv.tkinfo,"",@"SHT_NOTE"
	.sectionflags	@"SHF_NOTE_NV_TKINFO"
	.tkinfo
        /*0018*/ 	.word	0x00000002
        /*0030*/ 	.string	""
        /*0030*/ 	.string	"ptxas"
        /*0030*/ 	.string	"Cuda compilation tools, release 13.0, V13.0.88"
        /*0030*/ 	.string	"Build cuda_13.0.r13.0/compiler.36424714_0"
        /*0030*/ 	.string	"-arch sm_100 -m 64 "



//--------------------- .note.nv.cuinfo           --------------------------
	.section	.note.nv.cuinfo,"",@"SHT_NOTE"
	.sectionflags	@"SHF_NOTE_NV_CUINFO"
        /*0018*/ 	.short	0x0002
        /*001a*/ 	.short	0x0064
        /*001c*/ 	.short	0x0082
	.zero		2


//--------------------- .nv.info                  --------------------------
	.section	.nv.info,"",@"SHT_CUDA_INFO"
	.align	4


	//----- nvinfo : EIATTR_REGCOUNT
	.align		4
        /*0000*/ 	.byte	0x04, 0x2f
        /*0002*/ 	.short	(.L_1 - .L_0)
	.align		4
.L_0:
        /*0004*/ 	.word	index@(_Z18build_edges_kernelPKmmiPmS1_)
        /*0008*/ 	.word	0x0000000c


	//----- nvinfo : EIATTR_FRAME_SIZE
	.align		4
.L_1:
        /*000c*/ 	.byte	0x04, 0x11
        /*000e*/ 	.short	(.L_3 - .L_2)
	.align		4
.L_2:
        /*0010*/ 	.word	index@(_Z18build_edges_kernelPKmmiPmS1_)
        /*0014*/ 	.word	0x00000000


	//----- nvinfo : EIATTR_MIN_STACK_SIZE
	.align		4
.L_3:
        /*0018*/ 	.byte	0x04, 0x12
        /*001a*/ 	.short	(.L_5 - .L_4)
	.align		4
.L_4:
        /*001c*/ 	.word	index@(_Z18build_edges_kernelPKmmiPmS1_)
        /*0020*/ 	.word	0x00000000
.L_5:


//--------------------- .nv.compat                --------------------------
	.section	.nv.compat,"",@"SHT_CUDA_COMPAT_INFO"
	.align	4
        /*0000*/ 	.byte	0x02, 0x09, 0x00, 0x00, 0x02, 0x02, 0x01, 0x00, 0x02, 0x05, 0x05, 0x00, 0x03, 0x07, 0x01, 0x01
        /*0010*/ 	.byte	0x02, 0x03, 0x00, 0x00, 0x02, 0x06, 0x01, 0x00, 0x04, 0x0b, 0x08, 0x00, 0x09, 0x00, 0x00, 0x00
        /*0020*/ 	.byte	0x00, 0x00, 0x00, 0x00


//--------------------- .nv.info._Z18build_edges_kernelPKmmiPmS1_ --------------------------
	.section	.nv.info._Z18build_edges_kernelPKmmiPmS1_,"",@"SHT_CUDA_INFO"
	.sectionflags	@""
	.align	4


	//----- nvinfo : EIATTR_CUDA_API_VERSION
	.align		4
        /*0000*/ 	.byte	0x04, 0x37
        /*0002*/ 	.short	(.L_7 - .L_6)
.L_6:
        /*0004*/ 	.word	0x00000082


	//----- nvinfo : EIATTR_KPARAM_INFO
	.align		4
.L_7:
        /*0008*/ 	.byte	0x04, 0x17
        /*000a*/ 	.short	(.L_9 - .L_8)
.L_8:
        /*000c*/ 	.word	0x00000000
        /*0010*/ 	.short	0x0004
        /*0012*/ 	.short	0x0020
        /*0014*/ 	.byte	0x00, 0xf5, 0x21, 0x00


	//----- nvinfo : EIATTR_KPARAM_INFO
	.align		4
.L_9:
        /*0018*/ 	.byte	0x04, 0x17
        /*001a*/ 	.short	(.L_11 - .L_10)
.L_10:
        /*001c*/ 	.word	0x00000000
        /*0020*/ 	.short	0x0003
        /*0022*/ 	.short	0x0018
        /*0024*/ 	.byte	0x00, 0xf5, 0x21, 0x00


	//----- nvinfo : EIATTR_KPARAM_INFO
	.align		4
.L_11:
        /*0028*/ 	.byte	0x04, 0x17
        /*002a*/ 	.short	(.L_13 - .L_12)
.L_12:
        /*002c*/ 	.word	0x00000000
        /*0030*/ 	.short	0x0002
        /*0032*/ 	.short	0x0010
        /*0034*/ 	.byte	0x00, 0xf0, 0x11, 0x00


	//----- nvinfo : EIATTR_KPARAM_INFO
	.align		4
.L_13:
        /*0038*/ 	.byte	0x04, 0x17
        /*003a*/ 	.short	(.L_15 - .L_14)
.L_14:
        /*003c*/ 	.word	0x00000000
        /*0040*/ 	.short	0x0001
        /*0042*/ 	.short	0x0008
        /*0044*/ 	.byte	0x00, 0xf0, 0x21, 0x00


	//----- nvinfo : EIATTR_KPARAM_INFO
	.align		4
.L_15:
        /*0048*/ 	.byte	0x04, 0x17
        /*004a*/ 	.short	(.L_17 - .L_16)
.L_16:
        /*004c*/ 	.word	0x00000000
        /*0050*/ 	.short	0x0000
        /*0052*/ 	.short	0x0000
        /*0054*/ 	.byte	0x00, 0xf5, 0x21, 0x00


	//----- nvinfo : EIATTR_SPARSE_MMA_MASK
	.align		4
.L_17:
        /*0058*/ 	.byte	0x03, 0x50
        /*005a*/ 	.short	0x0000


	//----- nvinfo : EIATTR_MAXREG_COUNT
	.align		4
        /*005c*/ 	.byte	0x03, 0x1b
        /*005e*/ 	.short	0x00ff


	//----- nvinfo : EIATTR_MERCURY_ISA_VERSION
	.align		4
        /*0060*/ 	.byte	0x03, 0x5f
        /*0062*/ 	.short	0x0101


	//----- nvinfo : EIATTR_VRC_CTA_INIT_COUNT
	.align		4
        /*0064*/ 	.byte	0x02, 0x4a
	.zero		1
	.zero		1


	//----- nvinfo : EIATTR_EXIT_INSTR_OFFSETS
	.align		4
        /*0068*/ 	.byte	0x04, 0x1c
        /*006a*/ 	.short	(.L_19 - .L_18)


	//   ....[0]....
.L_18:
        /*006c*/ 	.word	0x00000080


	//   ....[1]....
        /*0070*/ 	.word	0x00000210


	//----- nvinfo : EIATTR_CBANK_PARAM_SIZE
	.align		4
.L_19:
        /*0074*/ 	.byte	0x03, 0x19
        /*0076*/ 	.short	0x0028


	//----- nvinfo : EIATTR_PARAM_CBANK
	.align		4
        /*0078*/ 	.byte	0x04, 0x0a
        /*007a*/ 	.short	(.L_21 - .L_20)
	.align		4
.L_20:
        /*007c*/ 	.word	index@(.nv.constant0._Z18build_edges_kernelPKmmiPmS1_)
        /*0080*/ 	.short	0x0380
        /*0082*/ 	.short	0x0028


	//----- nvinfo : EIATTR_SW_WAR
	.align		4
.L_21:
        /*0084*/ 	.byte	0x04, 0x36
        /*0086*/ 	.short	(.L_23 - .L_22)
.L_22:
        /*0088*/ 	.word	0x00000008
.L_23:


//--------------------- .nv.callgraph             --------------------------
	.section	.nv.callgraph,"",@"SHT_CUDA_CALLGRAPH"
	.align	4
	.sectionentsize	8
	.align		4
        /*0000*/ 	.word	0x00000000
	.align		4
        /*0004*/ 	.word	0xffffffff
	.align		4
        /*0008*/ 	.word	0x00000000
	.align		4
        /*000c*/ 	.word	0xfffffffe
	.align		4
        /*0010*/ 	.word	0x00000000
	.align		4
        /*0014*/ 	.word	0xfffffffd
	.align		4
        /*0018*/ 	.word	0x00000000
	.align		4
        /*001c*/ 	.word	0xfffffffc


//--------------------- .text._Z18build_edges_kernelPKmmiPmS1_ --------------------------
	.section	.text._Z18build_edges_kernelPKmmiPmS1_,"ax",@progbits
	.align	128
        .global         _Z18build_edges_kernelPKmmiPmS1_
        .type           _Z18build_edges_kernelPKmmiPmS1_,@function
        .size           _Z18build_edges_kernelPKmmiPmS1_,(.L_x_1 - _Z18build_edges_kernelPKmmiPmS1_)
        .other          _Z18build_edges_kernelPKmmiPmS1_,@"STO_CUDA_ENTRY STV_DEFAULT"
_Z18build_edges_kernelPKmmiPmS1_:
.text._Z18build_edges_kernelPKmmiPmS1_:
[----:B------:R-:W-:Y:S01]  /*0000*/  LDC R1, c[0x0][0x37c] ;  /* 0x0000df00ff017b82 */ /* 0x000fe20000000800 */
[----:B------:R-:W0:Y:S07]  /*0010*/  S2R R3, SR_TID.X ;  /* 0x0000000000037919 */ /* 0x000e2e0000002100 */
[----:B------:R-:W0:Y:S01]  /*0020*/  S2UR UR4, SR_CTAID.X ;  /* 0x00000000000479c3 */ /* 0x000e220000002500 */
[----:B------:R-:W1:Y:S07]  /*0030*/  LDCU.64 UR6, c[0x0][0x388] ;  /* 0x00007100ff0677ac */ /* 0x000e6e0008000a00 */
[----:B------:R-:W0:Y:S02]  /*0040*/  LDC R0, c[0x0][0x360] ;  /* 0x0000d800ff007b82 */ /* 0x000e240000000800 */
[----:B0-----:R-:W-:-:S05]  /*0050*/  IMAD R0, R0, UR4, R3 ;  /* 0x0000000400007c24 */ /* 0x001fca000f8e0203 */
[----:B-1----:R-:W-:-:S04]  /*0060*/  ISETP.GE.U32.AND P0, PT, R0, UR6, PT ;  /* 0x0000000600007c0c */ /* 0x002fc8000bf06070 */
[----:B------:R-:W-:-:S13]  /*0070*/  ISETP.GE.U32.AND.EX P0, PT, RZ, UR7, PT, P0 ;  /* 0x00000007ff007c0c */ /* 0x000fda000bf06100 */
[----:B------:R-:W-:Y:S05]  /*0080*/  @P0 EXIT ;  /* 0x000000000000094d */ /* 0x000fea0003800000 */
[----:B------:R-:W0:Y:S01]  /*0090*/  LDCU.64 UR4, c[0x0][0x380] ;  /* 0x00007000ff0477ac */ /* 0x000e220008000a00 */
[----:B------:R-:W-:Y:S01]  /*00a0*/  IMAD.SHL.U32 R8, R0, 0x8, RZ ;  /* 0x0000000800087824 */ /* 0x000fe200078e00ff */
[----:B------:R-:W-:Y:S01]  /*00b0*/  SHF.R.U32.HI R0, RZ, 0x1d, R0 ;  /* 0x0000001dff007819 */ /* 0x000fe20000011600 */
[----:B------:R-:W1:Y:S01]  /*00c0*/  LDCU.64 UR6, c[0x0][0x358] ;  /* 0x00006b00ff0677ac */ /* 0x000e620008000a00 */
[----:B------:R-:W2:Y:S01]  /*00d0*/  LDCU.64 UR8, c[0x0][0x398] ;  /* 0x00007300ff0877ac */ /* 0x000ea20008000a00 */
[----:B------:R-:W3:Y:S01]  /*00e0*/  LDCU.64 UR10, c[0x0][0x3a0] ;  /* 0x00007400ff0a77ac */ /* 0x000ee20008000a00 */
[----:B0-----:R-:W-:Y:S01]  /*00f0*/  IADD3 R2, P0, PT, R8, UR4, RZ ;  /* 0x0000000408027c10 */ /* 0x001fe2000ff1e0ff */
[----:B------:R-:W0:Y:S03]  /*0100*/  LDCU UR4, c[0x0][0x390] ;  /* 0x00007200ff0477ac */ /* 0x000e260008000800 */
[----:B------:R-:W-:-:S06]  /*0110*/  IADD3.X R3, PT, PT, R0, UR5, RZ, P0, !PT ;  /* 0x0000000500037c10 */ /* 0x000fcc00087fe4ff */
[----:B-1----:R-:W4:Y:S01]  /*0120*/  LDG.E.64 R2, desc[UR6][R2.64] ;  /* 0x0000000602027981 */ /* 0x002f22000c1e1b00 */
[----:B------:R-:W-:Y:S01]  /*0130*/  UMOV UR5, 0xffffffff ;  /* 0xffffffff00057882 */ /* 0x000fe20000000000 */
[C---:B--2---:R-:W-:Y:S02]  /*0140*/  IADD3 R6, P0, PT, R8.reuse, UR8, RZ ;  /* 0x0000000808067c10 */ /* 0x044fe4000ff1e0ff */
[----:B---3--:R-:W-:Y:S02]  /*0150*/  IADD3 R8, P1, PT, R8, UR10, RZ ;  /* 0x0000000a08087c10 */ /* 0x008fe4000ff3e0ff */
[C---:B------:R-:W-:Y:S02]  /*0160*/  IADD3.X R7, PT, PT, R0.reuse, UR9, RZ, P0, !PT ;  /* 0x0000000900077c10 */ /* 0x040fe400087fe4ff */
[----:B------:R-:W-:Y:S01]  /*0170*/  IADD3.X R9, PT, PT, R0, UR11, RZ, P1, !PT ;  /* 0x0000000b00097c10 */ /* 0x000fe20008ffe4ff */
[----:B0-----:R-:W-:-:S04]  /*0180*/  ULEA UR4, UR4, 0xfffffffe, 0x1 ;  /* 0xfffffffe04047891 */ /* 0x001fc8000f8e08ff */
[----:B------:R-:W-:Y:S02]  /*0190*/  USHF.L.U32 UR8, UR5, UR4, URZ ;  /* 0x0000000405087299 */ /* 0x000fe400080006ff */
[----:B------:R-:W-:Y:S01]  /*01a0*/  USHF.L.U64.HI UR4, UR5, UR4, 0xffffffff ;  /* 0xffffffff05047499 */ /* 0x000fe20008010204 */
[C-C-:B----4-:R-:W-:Y:S02]  /*01b0*/  SHF.R.U64 R4, R2.reuse, 0x2, R3.reuse ;  /* 0x0000000202047819 */ /* 0x150fe40000001203 */
[----:B------:R-:W-:Y:S02]  /*01c0*/  SHF.R.U32.HI R5, RZ, 0x2, R3 ;  /* 0x00000002ff057819 */ /* 0x000fe40000011603 */
[----:B------:R-:W-:Y:S02]  /*01d0*/  LOP3.LUT R2, R2, UR8, RZ, 0x30, !PT ;  /* 0x0000000802027c12 */ /* 0x000fe4000f8e30ff */
[----:B------:R-:W-:Y:S01]  /*01e0*/  LOP3.LUT R3, R3, UR4, RZ, 0x30, !PT ;  /* 0x0000000403037c12 */ /* 0x000fe2000f8e30ff */
[----:B------:R-:W-:Y:S04]  /*01f0*/  STG.E.64 desc[UR6][R6.64], R4 ;  /* 0x0000000406007986 */ /* 0x000fe8000c101b06 */
[----:B------:R-:W-:Y:S01]  /*0200*/  STG.E.64 desc[UR6][R8.64], R2 ;  /* 0x0000000208007986 */ /* 0x000fe2000c101b06 */
[----:B------:R-:W-:Y:S05]  /*0210*/  EXIT ;  /* 0x000000000000794d */ /* 0x000fea0003800000 */
.L_x_0:
[----:B------:R-:W-:-:S00]  /*0220*/  BRA `(.L_x_0) ;  /* 0xfffffffc00fc7947 */ /* 0x000fc0000383ffff */
[----:B------:R-:W-:-:S00]  /*0230*/  NOP ;  /* 0x0000000000007918 */ /* 0x000fc00000000000 */
        /* <DEDUP_REMOVED lines=12> */
.L_x_1:


//--------------------- .nv.shared.reserved.0     --------------------------
	.section	.nv.shared.reserved.0,"aw",@nobits
	.weak		__nv_reservedSMEM_offset_0_alias
	.size		__nv_reservedSMEM_offset_0_alias, 0, 64
	.other		__nv_reservedSMEM_offset_0_alias,@"STO_CUDA_RESERVED_SHARED STV_DEFAULT"
__nv_reservedSMEM_offset_0_alias:
	.zero		0
	.zero		64


//--------------------- .nv.constant0._Z18build_edges_kernelPKmmiPmS1_ --------------------------
	.section	.nv.constant0._Z18build_edges_kernelPKmmiPmS1_,"a",@progbits
	.sectionflags	@""
	.align	4
.nv.constant0._Z18build_edges_kernelPKmmiPmS1_:
	.zero		936


//--------------------- SYMBOLS --------------------------

	.type		.nv.reservedSmem.offset0,@object
	.size		.nv.reservedSmem.offset0,0x4
